	.headerflags	@"EF_CUDA_TEXMODE_UNIFIED EF_CUDA_64BIT_ADDRESS EF_CUDA_ACCELERATORS EF_CUDA_SM90 EF_CUDA_VIRTUAL_SM(EF_CUDA_SM90)"
	.elftype	@"ET_EXEC"


//--------------------- .nv.info                  --------------------------
	.section	.nv.info,"",@"SHT_CUDA_INFO"
	.align	4


	//----- nvinfo : EIATTR_REGCOUNT
	.align		4
        /*0000*/ 	.byte	0x04, 0x2f
        /*0002*/ 	.short	(.L_1 - .L_0)
	.align		4
.L_0:
        /*0004*/ 	.word	index@(triton_poi_fused_convolution_leaky_relu_58)
        /*0008*/ 	.word	0x00000020


	//----- nvinfo : EIATTR_MIN_STACK_SIZE
	.align		4
.L_1:
        /*000c*/ 	.byte	0x04, 0x12
        /*000e*/ 	.short	(.L_3 - .L_2)
	.align		4
.L_2:
        /*0010*/ 	.word	index@(triton_poi_fused_convolution_leaky_relu_58)
        /*0014*/ 	.word	0x00000000


	//----- nvinfo : EIATTR_FRAME_SIZE
	.align		4
.L_3:
        /*0018*/ 	.byte	0x04, 0x11
        /*001a*/ 	.short	(.L_5 - .L_4)
	.align		4
.L_4:
        /*001c*/ 	.word	index@(triton_poi_fused_convolution_leaky_relu_58)
        /*0020*/ 	.word	0x00000000


	//----- nvinfo : EIATTR_MIN_STACK_SIZE
	.align		4
.L_5:
        /*0024*/ 	.byte	0x04, 0x12
        /*0026*/ 	.short	(.L_7 - .L_6)
	.align		4
.L_6:
        /*0028*/ 	.word	index@(triton_poi_fused_convolution_leaky_relu_58)
        /*002c*/ 	.word	0x00000000
.L_7:


//--------------------- .nv.info.triton_poi_fused_convolution_leaky_relu_58 --------------------------
	.section	.nv.info.triton_poi_fused_convolution_leaky_relu_58,"",@"SHT_CUDA_INFO"
	.sectionflags	@""
	.align	4


	//----- nvinfo : EIATTR_CUDA_API_VERSION
	.align		4
        /*0000*/ 	.byte	0x04, 0x37
        /*0002*/ 	.short	(.L_9 - .L_8)
.L_8:
        /*0004*/ 	.word	0x0000007c


	//----- nvinfo : EIATTR_KPARAM_INFO
	.align		4
.L_9:
        /*0008*/ 	.byte	0x04, 0x17
        /*000a*/ 	.short	(.L_11 - .L_10)
.L_10:
        /*000c*/ 	.word	0x00000000
        /*0010*/ 	.short	0x0002
        /*0012*/ 	.short	0x0010
        /*0014*/ 	.byte	0x00, 0xf0, 0x11, 0x00


	//----- nvinfo : EIATTR_KPARAM_INFO
	.align		4
.L_11:
        /*0018*/ 	.byte	0x04, 0x17
        /*001a*/ 	.short	(.L_13 - .L_12)
.L_12:
        /*001c*/ 	.word	0x00000000
        /*0020*/ 	.short	0x0001
        /*0022*/ 	.short	0x0008
        /*0024*/ 	.byte	0x00, 0xf4, 0x21, 0x00


	//----- nvinfo : EIATTR_KPARAM_INFO
	.align		4
.L_13:
        /*0028*/ 	.byte	0x04, 0x17
        /*002a*/ 	.short	(.L_15 - .L_14)
.L_14:
        /*002c*/ 	.word	0x00000000
        /*0030*/ 	.short	0x0000
        /*0032*/ 	.short	0x0000
        /*0034*/ 	.byte	0x00, 0xf4, 0x21, 0x00


	//----- nvinfo : EIATTR_SPARSE_MMA_MASK
	.align		4
.L_15:
        /*0038*/ 	.byte	0x03, 0x50
        /*003a*/ 	.short	0x0000


	//----- nvinfo : EIATTR_MAXREG_COUNT
	.align		4
        /*003c*/ 	.byte	0x03, 0x1b
        /*003e*/ 	.short	0x00ff


	//----- nvinfo : EIATTR_EXIT_INSTR_OFFSETS
	.align		4
        /*0040*/ 	.byte	0x04, 0x1c
        /*0042*/ 	.short	(.L_17 - .L_16)


	//   ....[0]....
.L_16:
        /*0044*/ 	.word	0x00000830


	//   ....[1]....
        /*0048*/ 	.word	0x00000850


	//----- nvinfo : EIATTR_REQNTID
	.align		4
.L_17:
        /*004c*/ 	.byte	0x04, 0x10
        /*004e*/ 	.short	(.L_19 - .L_18)
.L_18:
        /*0050*/ 	.word	0x00000080
        /*0054*/ 	.word	0x00000001
        /*0058*/ 	.word	0x00000001


	//----- nvinfo : EIATTR_CBANK_PARAM_SIZE
	.align		4
.L_19:
        /*005c*/ 	.byte	0x03, 0x19
        /*005e*/ 	.short	0x0014


	//----- nvinfo : EIATTR_PARAM_CBANK
	.align		4
        /*0060*/ 	.byte	0x04, 0x0a
        /*0062*/ 	.short	(.L_21 - .L_20)
	.align		4
.L_20:
        /*0064*/ 	.word	index@(.nv.constant0.triton_poi_fused_convolution_leaky_relu_58)
        /*0068*/ 	.short	0x0210
        /*006a*/ 	.short	0x0014


	//----- nvinfo : EIATTR_SW_WAR
	.align		4
.L_21:
        /*006c*/ 	.byte	0x04, 0x36
        /*006e*/ 	.short	(.L_23 - .L_22)
.L_22:
        /*0070*/ 	.word	0x00000008
.L_23:


//--------------------- .nv.callgraph             --------------------------
	.section	.nv.callgraph,"",@"SHT_CUDA_CALLGRAPH"
	.align	4
	.sectionentsize	8
	.align		4
        /*0000*/ 	.word	0x00000000
	.align		4
        /*0004*/ 	.word	0xffffffff
	.align		4
        /*0008*/ 	.word	0x00000000
	.align		4
        /*000c*/ 	.word	0xfffffffe
	.align		4
        /*0010*/ 	.word	0x00000000
	.align		4
        /*0014*/ 	.word	0xfffffffd
	.align		4
        /*0018*/ 	.word	0x00000000
	.align		4
        /*001c*/ 	.word	0xfffffffc


//--------------------- .text.triton_poi_fused_convolution_leaky_relu_58 --------------------------
	.section	.text.triton_poi_fused_convolution_leaky_relu_58,"ax",@progbits
	.align	128
        .global         triton_poi_fused_convolution_leaky_relu_58
        .type           triton_poi_fused_convolution_leaky_relu_58,@function
        .size           triton_poi_fused_convolution_leaky_relu_58,(.L_x_1 - triton_poi_fused_convolution_leaky_relu_58)
        .other          triton_poi_fused_convolution_leaky_relu_58,@"STO_CUDA_ENTRY STV_DEFAULT"
triton_poi_fused_convolution_leaky_relu_58:
.text.triton_poi_fused_convolution_leaky_relu_58:
[----:B------:R-:W0:Y:S01]  /*0000*/  LDC R1, c[0x0][0x28] ;  /* 0x00000a00ff017b82 */ /* 0x000e220000000800 */
[----:B------:R-:W1:Y:S01]  /*0010*/  S2R R0, SR_TID.X ;  /* 0x0000000000007919 */ /* 0x000e620000002100 */
[----:B------:R-:W-:-:S06]  /*0020*/  IMAD.MOV.U32 R6, RZ, RZ, RZ ;  /* 0x000000ffff067224 */ /* 0x000fcc00078e00ff */
[----:B------:R-:W2:Y:S01]  /*0030*/  LDC.64 R12, c[0x0][0x218] ;  /* 0x00008600ff0c7b82 */ /* 0x000ea20000000a00 */
[----:B------:R-:W-:Y:S01]  /*0040*/  IMAD.MOV.U32 R2, RZ, RZ, RZ ;  /* 0x000000ffff027224 */ /* 0x000fe200078e00ff */
[----:B------:R-:W3:Y:S01]  /*0050*/  S2R R3, SR_CTAID.X ;  /* 0x0000000000037919 */ /* 0x000ee20000002500 */
[----:B------:R-:W-:Y:S01]  /*0060*/  IMAD.MOV.U32 R4, RZ, RZ, RZ ;  /* 0x000000ffff047224 */ /* 0x000fe200078e00ff */
[----:B------:R-:W-:Y:S01]  /*0070*/  CS2R R24, SRZ ;  /* 0x0000000000187805 */ /* 0x000fe2000001ff00 */
[----:B------:R-:W-:Y:S01]  /*0080*/  IMAD.MOV.U32 R8, RZ, RZ, RZ ;  /* 0x000000ffff087224 */ /* 0x000fe200078e00ff */
[----:B------:R-:W-:Y:S01]  /*0090*/  ULDC.64 UR4, c[0x0][0x208] ;  /* 0x0000820000047ab9 */ /* 0x000fe20000000a00 */
[----:B-1----:R-:W-:-:S05]  /*00a0*/  IMAD.SHL.U32 R0, R0, 0x4, RZ ;  /* 0x0000000400007824 */ /* 0x002fca00078e00ff */
[----:B------:R-:W-:-:S05]  /*00b0*/  LOP3.LUT R0, R0, 0x1fc, RZ, 0xc0, !PT ;  /* 0x000001fc00007812 */ /* 0x000fca00078ec0ff */
[----:B---3--:R-:W-:-:S04]  /*00c0*/  IMAD R3, R3, 0x400, R0 ;  /* 0x0000040003037824 */ /* 0x008fc800078e0200 */
[C---:B------:R-:W-:Y:S01]  /*00d0*/  VIADD R7, R3.reuse, 0x2 ;  /* 0x0000000203077836 */ /* 0x040fe20000000000 */
[C---:B------:R-:W-:Y:S01]  /*00e0*/  ISETP.GE.AND P1, PT, R3.reuse, 0x12800, PT ;  /* 0x000128000300780c */ /* 0x040fe20003f26270 */
[----:B------:R-:W-:Y:S02]  /*00f0*/  VIADD R5, R3, 0x1 ;  /* 0x0000000103057836 */ /* 0x000fe40000000000 */
[----:B------:R-:W-:-:S04]  /*0100*/  IMAD.HI R15, R7, -0x22983759, R6 ;  /* 0xdd67c8a7070f7827 */ /* 0x000fc800078e0206 */
[----:B------:R-:W-:-:S04]  /*0110*/  IMAD.HI R2, R3, -0x22983759, R2 ;  /* 0xdd67c8a703027827 */ /* 0x000fc800078e0202 */
[----:B------:R-:W-:Y:S02]  /*0120*/  VIADD R7, R3, 0x201 ;  /* 0x0000020103077836 */ /* 0x000fe40000000000 */
[----:B------:R-:W-:-:S04]  /*0130*/  IMAD.HI R29, R5, -0x22983759, R4 ;  /* 0xdd67c8a7051d7827 */ /* 0x000fc800078e0204 */
[----:B------:R-:W-:Y:S01]  /*0140*/  IMAD.HI R0, R7, -0x22983759, R6 ;  /* 0xdd67c8a707007827 */ /* 0x000fe200078e0206 */
[----:B------:R-:W-:Y:S02]  /*0150*/  SHF.R.U32.HI R7, RZ, 0x1f, R2 ;  /* 0x0000001fff077819 */ /* 0x000fe40000011602 */
[----:B------:R-:W-:Y:S01]  /*0160*/  SHF.R.U32.HI R6, RZ, 0x1f, R29 ;  /* 0x0000001fff067819 */ /* 0x000fe2000001161d */
[C---:B------:R-:W-:Y:S01]  /*0170*/  VIADD R5, R3.reuse, 0x200 ;  /* 0x0000020003057836 */ /* 0x040fe20000000000 */
[----:B------:R-:W-:Y:S01]  /*0180*/  LEA.HI.SX32 R7, R2, R7, 0x1b ;  /* 0x0000000702077211 */ /* 0x000fe200078fdaff */
[----:B------:R-:W-:Y:S01]  /*0190*/  VIADD R9, R3, 0x3 ;  /* 0x0000000303097836 */ /* 0x000fe20000000000 */
[----:B------:R-:W-:Y:S01]  /*01a0*/  LEA.HI.SX32 R29, R29, R6, 0x1b ;  /* 0x000000061d1d7211 */ /* 0x000fe200078fdaff */
[C---:B------:R-:W-:Y:S01]  /*01b0*/  IMAD.HI R22, R5.reuse, -0x22983759, R4 ;  /* 0xdd67c8a705167827 */ /* 0x040fe200078e0204 */
[----:B------:R-:W-:Y:S02]  /*01c0*/  ISETP.GE.AND P0, PT, R5, 0x12800, PT ;  /* 0x000128000500780c */ /* 0x000fe40003f06270 */
[----:B------:R-:W-:Y:S01]  /*01d0*/  SHF.R.S32.HI R6, RZ, 0x1f, R7 ;  /* 0x0000001fff067819 */ /* 0x000fe20000011407 */
[----:B------:R-:W-:Y:S01]  /*01e0*/  VIADD R5, R3, 0x203 ;  /* 0x0000020303057836 */ /* 0x000fe20000000000 */
[----:B------:R-:W-:Y:S01]  /*01f0*/  SHF.R.U32.HI R2, RZ, 0x1f, R15 ;  /* 0x0000001fff027819 */ /* 0x000fe2000001160f */
[----:B------:R-:W-:Y:S01]  /*0200*/  IMAD.HI R17, R9, -0x22983759, R8 ;  /* 0xdd67c8a709117827 */ /* 0x000fe200078e0208 */
[----:B------:R-:W-:-:S02]  /*0210*/  LEA.HI R6, R6, R7, RZ, 0x9 ;  /* 0x0000000706067211 */ /* 0x000fc400078f48ff */
[----:B------:R-:W-:Y:S01]  /*0220*/  LEA.HI.SX32 R15, R15, R2, 0x1b ;  /* 0x000000020f0f7211 */ /* 0x000fe200078fdaff */
[----:B------:R-:W-:Y:S01]  /*0230*/  IMAD.HI R23, R5, -0x22983759, R4 ;  /* 0xdd67c8a705177827 */ /* 0x000fe200078e0204 */
[----:B------:R-:W-:Y:S02]  /*0240*/  SHF.R.U32.HI R5, RZ, 0x1f, R22 ;  /* 0x0000001fff057819 */ /* 0x000fe40000011616 */
[----:B------:R-:W-:Y:S01]  /*0250*/  LOP3.LUT R6, R6, 0xfffffe00, RZ, 0xc0, !PT ;  /* 0xfffffe0006067812 */ /* 0x000fe200078ec0ff */
[----:B------:R-:W-:Y:S01]  /*0260*/  VIADD R9, R3, 0x202 ;  /* 0x0000020203097836 */ /* 0x000fe20000000000 */
[----:B------:R-:W-:Y:S02]  /*0270*/  LEA.HI.SX32 R22, R22, R5, 0x1b ;  /* 0x0000000516167211 */ /* 0x000fe400078fdaff */
[----:B------:R-:W-:Y:S01]  /*0280*/  SHF.R.U32.HI R2, RZ, 0x1f, R23 ;  /* 0x0000001fff027819 */ /* 0x000fe20000011617 */
[----:B------:R-:W-:Y:S01]  /*0290*/  IMAD.HI R8, R9, -0x22983759, R8 ;  /* 0xdd67c8a709087827 */ /* 0x000fe200078e0208 */
[----:B------:R-:W-:-:S02]  /*02a0*/  SHF.R.U32.HI R4, RZ, 0x1f, R17 ;  /* 0x0000001fff047819 */ /* 0x000fc40000011611 */
[----:B------:R-:W-:Y:S01]  /*02b0*/  SHF.R.U32.HI R5, RZ, 0x1f, R0 ;  /* 0x0000001fff057819 */ /* 0x000fe20000011600 */
[----:B------:R-:W-:Y:S01]  /*02c0*/  IMAD.IADD R7, R7, 0x1, -R6 ;  /* 0x0000000107077824 */ /* 0x000fe200078e0a06 */
[----:B------:R-:W-:Y:S02]  /*02d0*/  LEA.HI.SX32 R23, R23, R2, 0x1b ;  /* 0x0000000217177211 */ /* 0x000fe400078fdaff */
[----:B------:R-:W-:Y:S02]  /*02e0*/  SHF.R.S32.HI R6, RZ, 0x1f, R15 ;  /* 0x0000001fff067819 */ /* 0x000fe4000001140f */
[----:B------:R-:W-:Y:S02]  /*02f0*/  SHF.R.S32.HI R9, RZ, 0x1f, R22 ;  /* 0x0000001fff097819 */ /* 0x000fe40000011416 */
[----:B------:R-:W-:Y:S02]  /*0300*/  SHF.R.S32.HI R2, RZ, 0x1f, R29 ;  /* 0x0000001fff027819 */ /* 0x000fe4000001141d */
[----:B------:R-:W-:-:S02]  /*0310*/  SHF.R.U32.HI R19, RZ, 0x1f, R8 ;  /* 0x0000001fff137819 */ /* 0x000fc40000011608 */
[----:B------:R-:W-:Y:S02]  /*0320*/  LEA.HI.SX32 R17, R17, R4, 0x1b ;  /* 0x0000000411117211 */ /* 0x000fe400078fdaff */
[----:B------:R-:W-:Y:S02]  /*0330*/  LEA.HI.SX32 R0, R0, R5, 0x1b ;  /* 0x0000000500007211 */ /* 0x000fe400078fdaff */
[----:B------:R-:W-:Y:S01]  /*0340*/  LEA.HI R6, R6, R15, RZ, 0x9 ;  /* 0x0000000f06067211 */ /* 0x000fe200078f48ff */
[----:B------:R-:W1:Y:S01]  /*0350*/  LDC.64 R4, c[0x0][0x210] ;  /* 0x00008400ff047b82 */ /* 0x000e620000000a00 */
[----:B------:R-:W-:Y:S02]  /*0360*/  LEA.HI R9, R9, R22, RZ, 0x9 ;  /* 0x0000001609097211 */ /* 0x000fe400078f48ff */
[----:B------:R-:W-:Y:S02]  /*0370*/  LEA.HI R2, R2, R29, RZ, 0x9 ;  /* 0x0000001d02027211 */ /* 0x000fe400078f48ff */
[----:B------:R-:W-:-:S02]  /*0380*/  LEA.HI.SX32 R19, R8, R19, 0x1b ;  /* 0x0000001308137211 */ /* 0x000fc400078fdaff */
[----:B------:R-:W-:Y:S02]  /*0390*/  SHF.R.S32.HI R8, RZ, 0x1f, R17 ;  /* 0x0000001fff087819 */ /* 0x000fe40000011411 */
[----:B------:R-:W-:Y:S02]  /*03a0*/  LOP3.LUT R6, R6, 0xfffffe00, RZ, 0xc0, !PT ;  /* 0xfffffe0006067812 */ /* 0x000fe400078ec0ff */
[----:B------:R-:W-:Y:S02]  /*03b0*/  LOP3.LUT R9, R9, 0xfffffe00, RZ, 0xc0, !PT ;  /* 0xfffffe0009097812 */ /* 0x000fe400078ec0ff */
[----:B------:R-:W-:Y:S01]  /*03c0*/  LOP3.LUT R2, R2, 0xfffffe00, RZ, 0xc0, !PT ;  /* 0xfffffe0002027812 */ /* 0x000fe200078ec0ff */
[----:B------:R-:W-:Y:S01]  /*03d0*/  IMAD.IADD R15, R15, 0x1, -R6 ;  /* 0x000000010f0f7824 */ /* 0x000fe200078e0a06 */
[----:B------:R-:W-:Y:S01]  /*03e0*/  LEA.HI R8, R8, R17, RZ, 0x9 ;  /* 0x0000001108087211 */ /* 0x000fe200078f48ff */
[----:B------:R-:W-:Y:S01]  /*03f0*/  IMAD.IADD R22, R22, 0x1, -R9 ;  /* 0x0000000116167824 */ /* 0x000fe200078e0a09 */
[----:B------:R-:W-:Y:S01]  /*0400*/  SHF.R.S32.HI R9, RZ, 0x1f, R0 ;  /* 0x0000001fff097819 */ /* 0x000fe20000011400 */
[----:B------:R-:W-:Y:S01]  /*0410*/  IMAD.IADD R29, R29, 0x1, -R2 ;  /* 0x000000011d1d7824 */ /* 0x000fe200078e0a02 */
[----:B------:R-:W-:-:S02]  /*0420*/  SHF.R.S32.HI R6, RZ, 0x1f, R23 ;  /* 0x0000001fff067819 */ /* 0x000fc40000011417 */
[----:B------:R-:W-:Y:S02]  /*0430*/  SHF.R.S32.HI R2, RZ, 0x1f, R19 ;  /* 0x0000001fff027819 */ /* 0x000fe40000011413 */
[----:B------:R-:W-:Y:S02]  /*0440*/  LOP3.LUT R8, R8, 0xfffffe00, RZ, 0xc0, !PT ;  /* 0xfffffe0008087812 */ /* 0x000fe400078ec0ff */
[----:B------:R-:W-:Y:S02]  /*0450*/  LEA.HI R9, R9, R0, RZ, 0x9 ;  /* 0x0000000009097211 */ /* 0x000fe400078f48ff */
[----:B------:R-:W-:Y:S01]  /*0460*/  LEA.HI R6, R6, R23, RZ, 0x9 ;  /* 0x0000001706067211 */ /* 0x000fe200078f48ff */
[----:B------:R-:W-:Y:S01]  /*0470*/  IMAD.IADD R17, R17, 0x1, -R8 ;  /* 0x0000000111117824 */ /* 0x000fe200078e0a08 */
[----:B------:R-:W-:Y:S02]  /*0480*/  LEA.HI R2, R2, R19, RZ, 0x9 ;  /* 0x0000001302027211 */ /* 0x000fe400078f48ff */
[----:B------:R-:W-:-:S02]  /*0490*/  LOP3.LUT R9, R9, 0xfffffe00, RZ, 0xc0, !PT ;  /* 0xfffffe0009097812 */ /* 0x000fc400078ec0ff */
[----:B------:R-:W-:Y:S02]  /*04a0*/  LOP3.LUT R8, R6, 0xfffffe00, RZ, 0xc0, !PT ;  /* 0xfffffe0006087812 */ /* 0x000fe400078ec0ff */
[----:B------:R-:W-:Y:S02]  /*04b0*/  CS2R R20, SRZ ;  /* 0x0000000000147805 */ /* 0x000fe4000001ff00 */
[----:B------:R-:W-:Y:S01]  /*04c0*/  LOP3.LUT R2, R2, 0xfffffe00, RZ, 0xc0, !PT ;  /* 0xfffffe0002027812 */ /* 0x000fe200078ec0ff */
[----:B------:R-:W-:Y:S01]  /*04d0*/  IMAD.IADD R18, R0, 0x1, -R9 ;  /* 0x0000000100127824 */ /* 0x000fe200078e0a09 */
[----:B------:R-:W-:Y:S01]  /*04e0*/  CS2R R10, SRZ ;  /* 0x00000000000a7805 */ /* 0x000fe2000001ff00 */
[----:B------:R-:W-:Y:S01]  /*04f0*/  IMAD.IADD R23, R23, 0x1, -R8 ;  /* 0x0000000117177824 */ /* 0x000fe200078e0a08 */
[----:B------:R-:W-:Y:S01]  /*0500*/  CS2R R8, SRZ ;  /* 0x0000000000087805 */ /* 0x000fe2000001ff00 */
[----:B------:R-:W-:Y:S02]  /*0510*/  IMAD.IADD R19, R19, 0x1, -R2 ;  /* 0x0000000113137824 */ /* 0x000fe400078e0a02 */
[----:B--2---:R-:W-:-:S04]  /*0520*/  IMAD.WIDE R6, R7, 0x4, R12 ;  /* 0x0000000407067825 */ /* 0x004fc800078e020c */
[----:B-1----:R-:W-:Y:S01]  /*0530*/  IMAD.WIDE R2, R3, 0x4, R4 ;  /* 0x0000000403027825 */ /* 0x002fe200078e0204 */
[----:B------:R1:W2:Y:S03]  /*0540*/  @!P1 LDG.E.EL R25, desc[UR4][R6.64] ;  /* 0x0000000406199981 */ /* 0x0002a6000c2e1900 */
[--C-:B------:R-:W-:Y:S01]  /*0550*/  IMAD.WIDE R28, R29, 0x4, R12.reuse ;  /* 0x000000041d1c7825 */ /* 0x100fe200078e020c */
[----:B------:R-:W2:Y:S03]  /*0560*/  @!P1 LDG.E.128 R8, desc[UR4][R2.64] ;  /* 0x0000000402089981 */ /* 0x000ea6000c1e1d00 */
[--C-:B------:R-:W-:Y:S01]  /*0570*/  IMAD.WIDE R14, R15, 0x4, R12.reuse ;  /* 0x000000040f0e7825 */ /* 0x100fe200078e020c */
[----:B------:R-:W3:Y:S03]  /*0580*/  @!P1 LDG.E.EL R20, desc[UR4][R28.64] ;  /* 0x000000041c149981 */ /* 0x000ee6000c2e1900 */
[----:B------:R-:W-:Y:S01]  /*0590*/  IMAD.MOV.U32 R0, RZ, RZ, RZ ;  /* 0x000000ffff007224 */ /* 0x000fe200078e00ff */
[----:B------:R4:W5:Y:S01]  /*05a0*/  @!P1 LDG.E.EL R21, desc[UR4][R14.64] ;  /* 0x000000040e159981 */ /* 0x000962000c2e1900 */
[----:B------:R-:W-:Y:S01]  /*05b0*/  IMAD.WIDE R16, R17, 0x4, R12 ;  /* 0x0000000411107825 */ /* 0x000fe200078e020c */
[----:B------:R-:W-:-:S04]  /*05c0*/  CS2R R4, SRZ ;  /* 0x0000000000047805 */ /* 0x000fc8000001ff00 */
[----:B------:R4:W5:Y:S01]  /*05d0*/  @!P1 LDG.E.EL R0, desc[UR4][R16.64] ;  /* 0x0000000410009981 */ /* 0x000962000c2e1900 */
[----:B------:R-:W-:Y:S01]  /*05e0*/  IMAD.MOV.U32 R27, RZ, RZ, RZ ;  /* 0x000000ffff1b7224 */ /* 0x000fe200078e00ff */
[----:B-1----:R-:W-:Y:S01]  /*05f0*/  CS2R R6, SRZ ;  /* 0x0000000000067805 */ /* 0x002fe2000001ff00 */
[----:B----4-:R-:W-:-:S05]  /*0600*/  IMAD.WIDE R14, R22, 0x4, R12 ;  /* 0x00000004160e7825 */ /* 0x010fca00078e020c */
[----:B------:R-:W4:Y:S01]  /*0610*/  @!P0 LDG.E.128 R4, desc[UR4][R2.64+0x800] ;  /* 0x0008000402048981 */ /* 0x000f22000c1e1d00 */
[----:B0-----:R-:W-:-:S03]  /*0620*/  IMAD.WIDE R16, R18, 0x4, R12 ;  /* 0x0000000412107825 */ /* 0x001fc600078e020c */
[----:B------:R-:W4:Y:S01]  /*0630*/  @!P0 LDG.E.EL R27, desc[UR4][R14.64] ;  /* 0x000000040e1b8981 */ /* 0x000f22000c2e1900 */
[----:B------:R-:W-:-:S04]  /*0640*/  IMAD.WIDE R18, R19, 0x4, R12 ;  /* 0x0000000413127825 */ /* 0x000fc800078e020c */
[----:B------:R-:W-:Y:S01]  /*0650*/  IMAD.WIDE R12, R23, 0x4, R12 ;  /* 0x00000004170c7825 */ /* 0x000fe200078e020c */
[----:B------:R-:W-:-:S04]  /*0660*/  CS2R R22, SRZ ;  /* 0x0000000000167805 */ /* 0x000fc8000001ff00 */
[----:B------:R-:W4:Y:S04]  /*0670*/  @!P0 LDG.E.EL R24, desc[UR4][R12.64] ;  /* 0x000000040c188981 */ /* 0x000f28000c2e1900 */
[----:B------:R-:W4:Y:S04]  /*0680*/  @!P0 LDG.E.EL R22, desc[UR4][R16.64] ;  /* 0x0000000410168981 */ /* 0x000f28000c2e1900 */
[----:B------:R-:W4:Y:S01]  /*0690*/  @!P0 LDG.E.EL R23, desc[UR4][R18.64] ;  /* 0x0000000412178981 */ /* 0x000f22000c2e1900 */
[----:B--2---:R-:W-:Y:S02]  /*06a0*/  FSETP.GT.AND P5, PT, R8, -R25, PT ;  /* 0x800000190800720b */ /* 0x004fe40003fa4000 */
[----:B---3--:R-:W-:-:S02]  /*06b0*/  FSETP.GT.AND P6, PT, R9, -R20, PT ;  /* 0x800000140900720b */ /* 0x008fc40003fc4000 */
[----:B-----5:R-:W-:Y:S01]  /*06c0*/  FSETP.GT.AND P2, PT, R10, -R21, PT ;  /* 0x800000150a00720b */ /* 0x020fe20003f44000 */
[----:B------:R-:W-:Y:S01]  /*06d0*/  FADD R8, R25, R8 ;  /* 0x0000000819087221 */ /* 0x000fe20000000000 */
[----:B------:R-:W-:Y:S01]  /*06e0*/  FADD R9, R20, R9 ;  /* 0x0000000914097221 */ /* 0x000fe20000000000 */
[----:B------:R-:W-:Y:S01]  /*06f0*/  FADD R10, R21, R10 ;  /* 0x0000000a150a7221 */ /* 0x000fe20000000000 */
[----:B------:R-:W-:-:S05]  /*0700*/  FSETP.GT.AND P3, PT, R11, -R0, PT ;  /* 0x800000000b00720b */ /* 0x000fca0003f64000 */
[----:B------:R-:W-:Y:S02]  /*0710*/  @!P5 FMUL R8, R8, 0.10000000149011611938 ;  /* 0x3dcccccd0808d820 */ /* 0x000fe40000400000 */
[----:B------:R-:W-:Y:S01]  /*0720*/  @!P6 FMUL R9, R9, 0.10000000149011611938 ;  /* 0x3dcccccd0909e820 */ /* 0x000fe20000400000 */
[----:B------:R-:W-:Y:S01]  /*0730*/  FADD R11, R0, R11 ;  /* 0x0000000b000b7221 */ /* 0x000fe20000000000 */
[----:B------:R-:W-:Y:S01]  /*0740*/  @!P2 FMUL R10, R10, 0.10000000149011611938 ;  /* 0x3dcccccd0a0aa820 */ /* 0x000fe20000400000 */
[----:B----4-:R-:W-:-:S03]  /*0750*/  FSETP.GT.AND P4, PT, R4, -R27, PT ;  /* 0x8000001b0400720b */ /* 0x010fc60003f84000 */
[----:B------:R-:W-:Y:S01]  /*0760*/  @!P3 FMUL R11, R11, 0.10000000149011611938 ;  /* 0x3dcccccd0b0bb820 */ /* 0x000fe20000400000 */
[----:B------:R-:W-:Y:S01]  /*0770*/  FADD R4, R27, R4 ;  /* 0x000000041b047221 */ /* 0x000fe20000000000 */
[----:B------:R-:W-:Y:S02]  /*0780*/  FSETP.GT.AND P2, PT, R7, -R24, PT ;  /* 0x800000180700720b */ /* 0x000fe40003f44000 */
[----:B------:R-:W-:Y:S02]  /*0790*/  FSETP.GT.AND P5, PT, R5, -R22, PT ;  /* 0x800000160500720b */ /* 0x000fe40003fa4000 */
[----:B------:R-:W-:Y:S01]  /*07a0*/  FSETP.GT.AND P6, PT, R6, -R23, PT ;  /* 0x800000170600720b */ /* 0x000fe20003fc4000 */
[----:B------:R-:W-:Y:S01]  /*07b0*/  FADD R5, R22, R5 ;  /* 0x0000000516057221 */ /* 0x000fe20000000000 */
[----:B------:R-:W-:Y:S01]  /*07c0*/  FADD R6, R23, R6 ;  /* 0x0000000617067221 */ /* 0x000fe20000000000 */
[----:B------:R-:W-:Y:S01]  /*07d0*/  FADD R7, R24, R7 ;  /* 0x0000000718077221 */ /* 0x000fe20000000000 */
[----:B------:R0:W-:Y:S01]  /*07e0*/  @!P1 STG.E.128 desc[UR4][R2.64], R8 ;  /* 0x0000000802009986 */ /* 0x0001e2000c101d04 */
[----:B------:R-:W-:-:S04]  /*07f0*/  @!P4 FMUL R4, R4, 0.10000000149011611938 ;  /* 0x3dcccccd0404c820 */ /* 0x000fc80000400000 */
[----:B------:R-:W-:Y:S02]  /*0800*/  @!P2 FMUL R7, R7, 0.10000000149011611938 ;  /* 0x3dcccccd0707a820 */ /* 0x000fe40000400000 */
[----:B------:R-:W-:Y:S02]  /*0810*/  @!P5 FMUL R5, R5, 0.10000000149011611938 ;  /* 0x3dcccccd0505d820 */ /* 0x000fe40000400000 */
[----:B------:R-:W-:Y:S01]  /*0820*/  @!P6 FMUL R6, R6, 0.10000000149011611938 ;  /* 0x3dcccccd0606e820 */ /* 0x000fe20000400000 */
[----:B0-----:R-:W-:Y:S06]  /*0830*/  @P0 EXIT ;  /* 0x000000000000094d */ /* 0x001fec0003800000 */
[----:B------:R-:W-:Y:S01]  /*0840*/  STG.E.128 desc[UR4][R2.64+0x800], R4 ;  /* 0x0008000402007986 */ /* 0x000fe2000c101d04 */
[----:B------:R-:W-:Y:S05]  /*0850*/  EXIT ;  /* 0x000000000000794d */ /* 0x000fea0003800000 */
.L_x_0:
[----:B------:R-:W-:-:S00]  /*0860*/  BRA `(.L_x_0) ;  /* 0xfffffffc00fc7947 */ /* 0x000fc0000383ffff */
[----:B------:R-:W-:-:S00]  /*0870*/  NOP ;  /* 0x0000000000007918 */ /* 0x000fc00000000000 */
        /* <DEDUP_REMOVED lines=8> */
.L_x_1:


//--------------------- .nv.constant0.triton_poi_fused_convolution_leaky_relu_58 --------------------------
	.section	.nv.constant0.triton_poi_fused_convolution_leaky_relu_58,"a",@progbits
	.sectionflags	@""
	.align	4
.nv.constant0.triton_poi_fused_convolution_leaky_relu_58:
	.zero		548
